//
// Generated by NVIDIA NVVM Compiler
//
// Compiler Build ID: CL-36424714
// Cuda compilation tools, release 13.0, V13.0.88
// Based on NVVM 20.0.0
//

.version 9.0
.target sm_100
.address_size 64

	// .globl	_ZN4cals6mttkrp22khatri_rao_cuda_kernelEPKdS2_jjjPd

.visible .entry _ZN4cals6mttkrp22khatri_rao_cuda_kernelEPKdS2_jjjPd(
	.param .u64 .ptr .align 1 _ZN4cals6mttkrp22khatri_rao_cuda_kernelEPKdS2_jjjPd_param_0,
	.param .u64 .ptr .align 1 _ZN4cals6mttkrp22khatri_rao_cuda_kernelEPKdS2_jjjPd_param_1,
	.param .u32 _ZN4cals6mttkrp22khatri_rao_cuda_kernelEPKdS2_jjjPd_param_2,
	.param .u32 _ZN4cals6mttkrp22khatri_rao_cuda_kernelEPKdS2_jjjPd_param_3,
	.param .u32 _ZN4cals6mttkrp22khatri_rao_cuda_kernelEPKdS2_jjjPd_param_4,
	.param .u64 .ptr .align 1 _ZN4cals6mttkrp22khatri_rao_cuda_kernelEPKdS2_jjjPd_param_5
)
{
	.reg .pred 	%p<3>;
	.reg .b32 	%r<23>;
	.reg .b64 	%rd<13>;
	.reg .b64 	%fd<4>;

	ld.param.u64 	%rd4, [_ZN4cals6mttkrp22khatri_rao_cuda_kernelEPKdS2_jjjPd_param_0];
	ld.param.u64 	%rd5, [_ZN4cals6mttkrp22khatri_rao_cuda_kernelEPKdS2_jjjPd_param_1];
	ld.param.u32 	%r8, [_ZN4cals6mttkrp22khatri_rao_cuda_kernelEPKdS2_jjjPd_param_2];
	ld.param.u32 	%r9, [_ZN4cals6mttkrp22khatri_rao_cuda_kernelEPKdS2_jjjPd_param_3];
	ld.param.u32 	%r10, [_ZN4cals6mttkrp22khatri_rao_cuda_kernelEPKdS2_jjjPd_param_4];
	ld.param.u64 	%rd6, [_ZN4cals6mttkrp22khatri_rao_cuda_kernelEPKdS2_jjjPd_param_5];
	mov.u32 	%r1, %ntid.x;
	mul.lo.s32 	%r2, %r9, %r8;
	mul.lo.s32 	%r3, %r2, %r10;
	mov.u32 	%r11, %ctaid.x;
	mov.u32 	%r12, %tid.x;
	mad.lo.s32 	%r22, %r11, %r1, %r12;
	setp.ge.u32 	%p1, %r22, %r3;
	@%p1 bra 	$L__BB0_3;
	mov.u32 	%r13, %nctaid.x;
	mul.lo.s32 	%r5, %r1, %r13;
	cvta.to.global.u64 	%rd1, %rd4;
	cvta.to.global.u64 	%rd2, %rd5;
	cvta.to.global.u64 	%rd3, %rd6;
$L__BB0_2:
	div.u32 	%r14, %r22, %r2;
	mul.lo.s32 	%r15, %r14, %r2;
	sub.s32 	%r16, %r22, %r15;
	div.u32 	%r17, %r16, %r9;
	mul.lo.s32 	%r18, %r17, %r9;
	sub.s32 	%r19, %r16, %r18;
	mad.lo.s32 	%r20, %r14, %r8, %r17;
	mul.wide.u32 	%rd7, %r20, 8;
	add.s64 	%rd8, %rd1, %rd7;
	ld.global.f64 	%fd1, [%rd8];
	mad.lo.s32 	%r21, %r14, %r9, %r19;
	mul.wide.u32 	%rd9, %r21, 8;
	add.s64 	%rd10, %rd2, %rd9;
	ld.global.f64 	%fd2, [%rd10];
	mul.f64 	%fd3, %fd1, %fd2;
	mul.wide.u32 	%rd11, %r22, 8;
	add.s64 	%rd12, %rd3, %rd11;
	st.global.f64 	[%rd12], %fd3;
	add.s32 	%r22, %r22, %r5;
	setp.lt.u32 	%p2, %r22, %r3;
	@%p2 bra 	$L__BB0_2;
$L__BB0_3:
	ret;

}


// ===== COMPILED SASS (sm_100) =====

	.target	sm_100

	.elftype	@"ET_EXEC"


//--------------------- .note.nv.tkinfo           --------------------------
	.section	.note.nv.tkinfo,"",@"SHT_NOTE"
	.sectionflags	@"SHF_NOTE_NV_TKINFO"
	.tkinfo
        /*0018*/ 	.word	0x00000002
        /*0030*/ 	.string	""
        /*0030*/ 	.string	"ptxas"
        /*0030*/ 	.string	"Cuda compilation tools, release 13.0, V13.0.88"
        /*0030*/ 	.string	"Build cuda_13.0.r13.0/compiler.36424714_0"
        /*0030*/ 	.string	"-arch sm_100 -m 64 "



//--------------------- .note.nv.cuinfo           --------------------------
	.section	.note.nv.cuinfo,"",@"SHT_NOTE"
	.sectionflags	@"SHF_NOTE_NV_CUINFO"
        /*0018*/ 	.short	0x0002
        /*001a*/ 	.short	0x0064
        /*001c*/ 	.short	0x0082
	.zero		2


//--------------------- .nv.info                  --------------------------
	.section	.nv.info,"",@"SHT_CUDA_INFO"
	.align	4


	//----- nvinfo : EIATTR_REGCOUNT
	.align		4
        /*0000*/ 	.byte	0x04, 0x2f
        /*0002*/ 	.short	(.L_1 - .L_0)
	.align		4
.L_0:
        /*0004*/ 	.word	index@(_ZN4cals6mttkrp22khatri_rao_cuda_kernelEPKdS2_jjjPd)
        /*0008*/ 	.word	0x00000016


	//----- nvinfo : EIATTR_FRAME_SIZE
	.align		4
.L_1:
        /*000c*/ 	.byte	0x04, 0x11
        /*000e*/ 	.short	(.L_3 - .L_2)
	.align		4
.L_2:
        /*0010*/ 	.word	index@(_ZN4cals6mttkrp22khatri_rao_cuda_kernelEPKdS2_jjjPd)
        /*0014*/ 	.word	0x00000000


	//----- nvinfo : EIATTR_MIN_STACK_SIZE
	.align		4
.L_3:
        /*0018*/ 	.byte	0x04, 0x12
        /*001a*/ 	.short	(.L_5 - .L_4)
	.align		4
.L_4:
        /*001c*/ 	.word	index@(_ZN4cals6mttkrp22khatri_rao_cuda_kernelEPKdS2_jjjPd)
        /*0020*/ 	.word	0x00000000
.L_5:


//--------------------- .nv.compat                --------------------------
	.section	.nv.compat,"",@"SHT_CUDA_COMPAT_INFO"
	.align	4
        /*0000*/ 	.byte	0x02, 0x09, 0x00, 0x00, 0x02, 0x02, 0x01, 0x00, 0x02, 0x05, 0x05, 0x00, 0x03, 0x07, 0x01, 0x01
        /*0010*/ 	.byte	0x02, 0x03, 0x00, 0x00, 0x02, 0x06, 0x01, 0x00, 0x04, 0x0b, 0x08, 0x00, 0x01, 0x00, 0x00, 0x00
        /*0020*/ 	.byte	0x00, 0x00, 0x00, 0x00


//--------------------- .nv.info._ZN4cals6mttkrp22khatri_rao_cuda_kernelEPKdS2_jjjPd --------------------------
	.section	.nv.info._ZN4cals6mttkrp22khatri_rao_cuda_kernelEPKdS2_jjjPd,"",@"SHT_CUDA_INFO"
	.sectionflags	@""
	.align	4


	//----- nvinfo : EIATTR_CUDA_API_VERSION
	.align		4
        /*0000*/ 	.byte	0x04, 0x37
        /*0002*/ 	.short	(.L_7 - .L_6)
.L_6:
        /*0004*/ 	.word	0x00000082


	//----- nvinfo : EIATTR_KPARAM_INFO
	.align		4
.L_7:
        /*0008*/ 	.byte	0x04, 0x17
        /*000a*/ 	.short	(.L_9 - .L_8)
.L_8:
        /*000c*/ 	.word	0x00000000
        /*0010*/ 	.short	0x0005
        /*0012*/ 	.short	0x0020
        /*0014*/ 	.byte	0x00, 0xf5, 0x21, 0x00


	//----- nvinfo : EIATTR_KPARAM_INFO
	.align		4
.L_9:
        /*0018*/ 	.byte	0x04, 0x17
        /*001a*/ 	.short	(.L_11 - .L_10)
.L_10:
        /*001c*/ 	.word	0x00000000
        /*0020*/ 	.short	0x0004
        /*0022*/ 	.short	0x0018
        /*0024*/ 	.byte	0x00, 0xf0, 0x11, 0x00


	//----- nvinfo : EIATTR_KPARAM_INFO
	.align		4
.L_11:
        /*0028*/ 	.byte	0x04, 0x17
        /*002a*/ 	.short	(.L_13 - .L_12)
.L_12:
        /*002c*/ 	.word	0x00000000
        /*0030*/ 	.short	0x0003
        /*0032*/ 	.short	0x0014
        /*0034*/ 	.byte	0x00, 0xf0, 0x11, 0x00


	//----- nvinfo : EIATTR_KPARAM_INFO
	.align		4
.L_13:
        /*0038*/ 	.byte	0x04, 0x17
        /*003a*/ 	.short	(.L_15 - .L_14)
.L_14:
        /*003c*/ 	.word	0x00000000
        /*0040*/ 	.short	0x0002
        /*0042*/ 	.short	0x0010
        /*0044*/ 	.byte	0x00, 0xf0, 0x11, 0x00


	//----- nvinfo : EIATTR_KPARAM_INFO
	.align		4
.L_15:
        /*0048*/ 	.byte	0x04, 0x17
        /*004a*/ 	.short	(.L_17 - .L_16)
.L_16:
        /*004c*/ 	.word	0x00000000
        /*0050*/ 	.short	0x0001
        /*0052*/ 	.short	0x0008
        /*0054*/ 	.byte	0x00, 0xf5, 0x21, 0x00


	//----- nvinfo : EIATTR_KPARAM_INFO
	.align		4
.L_17:
        /*0058*/ 	.byte	0x04, 0x17
        /*005a*/ 	.short	(.L_19 - .L_18)
.L_18:
        /*005c*/ 	.word	0x00000000
        /*0060*/ 	.short	0x0000
        /*0062*/ 	.short	0x0000
        /*0064*/ 	.byte	0x00, 0xf5, 0x21, 0x00


	//----- nvinfo : EIATTR_SPARSE_MMA_MASK
	.align		4
.L_19:
        /*0068*/ 	.byte	0x03, 0x50
        /*006a*/ 	.short	0x0000


	//----- nvinfo : EIATTR_MAXREG_COUNT
	.align		4
        /*006c*/ 	.byte	0x03, 0x1b
        /*006e*/ 	.short	0x00ff


	//----- nvinfo : EIATTR_MERCURY_ISA_VERSION
	.align		4
        /*0070*/ 	.byte	0x03, 0x5f
        /*0072*/ 	.short	0x0101


	//----- nvinfo : EIATTR_VRC_CTA_INIT_COUNT
	.align		4
        /*0074*/ 	.byte	0x02, 0x4a
	.zero		1
	.zero		1


	//----- nvinfo : EIATTR_EXIT_INSTR_OFFSETS
	.align		4
        /*0078*/ 	.byte	0x04, 0x1c
        /*007a*/ 	.short	(.L_21 - .L_20)


	//   ....[0]....
.L_20:
        /*007c*/ 	.word	0x000000a0


	//   ....[1]....
        /*0080*/ 	.word	0x00000480


	//----- nvinfo : EIATTR_CRS_STACK_SIZE
	.align		4
.L_21:
        /*0084*/ 	.byte	0x04, 0x1e
        /*0086*/ 	.short	(.L_23 - .L_22)
.L_22:
        /*0088*/ 	.word	0x00000000


	//----- nvinfo : EIATTR_CBANK_PARAM_SIZE
	.align		4
.L_23:
        /*008c*/ 	.byte	0x03, 0x19
        /*008e*/ 	.short	0x0028


	//----- nvinfo : EIATTR_PARAM_CBANK
	.align		4
        /*0090*/ 	.byte	0x04, 0x0a
        /*0092*/ 	.short	(.L_25 - .L_24)
	.align		4
.L_24:
        /*0094*/ 	.word	index@(.nv.constant0._ZN4cals6mttkrp22khatri_rao_cuda_kernelEPKdS2_jjjPd)
        /*0098*/ 	.short	0x0380
        /*009a*/ 	.short	0x0028


	//----- nvinfo : EIATTR_SW_WAR
	.align		4
.L_25:
        /*009c*/ 	.byte	0x04, 0x36
        /*009e*/ 	.short	(.L_27 - .L_26)
.L_26:
        /*00a0*/ 	.word	0x00000008
.L_27:


//--------------------- .nv.callgraph             --------------------------
	.section	.nv.callgraph,"",@"SHT_CUDA_CALLGRAPH"
	.align	4
	.sectionentsize	8
	.align		4
        /*0000*/ 	.word	0x00000000
	.align		4
        /*0004*/ 	.word	0xffffffff
	.align		4
        /*0008*/ 	.word	0x00000000
	.align		4
        /*000c*/ 	.word	0xfffffffe
	.align		4
        /*0010*/ 	.word	0x00000000
	.align		4
        /*0014*/ 	.word	0xfffffffd
	.align		4
        /*0018*/ 	.word	0x00000000
	.align		4
        /*001c*/ 	.word	0xfffffffc


//--------------------- .text._ZN4cals6mttkrp22khatri_rao_cuda_kernelEPKdS2_jjjPd --------------------------
	.section	.text._ZN4cals6mttkrp22khatri_rao_cuda_kernelEPKdS2_jjjPd,"ax",@progbits
	.align	128
        .global         _ZN4cals6mttkrp22khatri_rao_cuda_kernelEPKdS2_jjjPd
        .type           _ZN4cals6mttkrp22khatri_rao_cuda_kernelEPKdS2_jjjPd,@function
        .size           _ZN4cals6mttkrp22khatri_rao_cuda_kernelEPKdS2_jjjPd,(.L_x_2 - _ZN4cals6mttkrp22khatri_rao_cuda_kernelEPKdS2_jjjPd)
        .other          _ZN4cals6mttkrp22khatri_rao_cuda_kernelEPKdS2_jjjPd,@"STO_CUDA_ENTRY STV_DEFAULT"
_ZN4cals6mttkrp22khatri_rao_cuda_kernelEPKdS2_jjjPd:
.text._ZN4cals6mttkrp22khatri_rao_cuda_kernelEPKdS2_jjjPd:
[----:B------:R-:W-:Y:S01]  /*0000*/  LDC R1, c[0x0][0x37c] ;  /* 0x0000df00ff017b82 */ /* 0x000fe20000000800 */
[----:B------:R-:W0:Y:S01]  /*0010*/  S2R R12, SR_CTAID.X ;  /* 0x00000000000c7919 */ /* 0x000e220000002500 */
[----:B------:R-:W1:Y:S01]  /*0020*/  LDCU.64 UR10, c[0x0][0x390] ;  /* 0x00007200ff0a77ac */ /* 0x000e620008000a00 */
[----:B------:R-:W0:Y:S01]  /*0030*/  S2R R3, SR_TID.X ;  /* 0x0000000000037919 */ /* 0x000e220000002100 */
[----:B------:R-:W2:Y:S01]  /*0040*/  LDCU UR4, c[0x0][0x398] ;  /* 0x00007300ff0477ac */ /* 0x000ea20008000800 */
[----:B------:R-:W0:Y:S01]  /*0050*/  LDCU UR5, c[0x0][0x360] ;  /* 0x00006c00ff0577ac */ /* 0x000e220008000800 */
[----:B-1----:R-:W-:-:S04]  /*0060*/  UIMAD UR7, UR11, UR10, URZ ;  /* 0x0000000a0b0772a4 */ /* 0x002fc8000f8e02ff */
[----:B--2---:R-:W-:Y:S01]  /*0070*/  UIMAD UR4, UR7, UR4, URZ ;  /* 0x00000004070472a4 */ /* 0x004fe2000f8e02ff */
[----:B0-----:R-:W-:-:S05]  /*0080*/  IMAD R12, R12, UR5, R3 ;  /* 0x000000050c0c7c24 */ /* 0x001fca000f8e0203 */
[----:B------:R-:W-:-:S13]  /*0090*/  ISETP.GE.U32.AND P0, PT, R12, UR4, PT ;  /* 0x000000040c007c0c */ /* 0x000fda000bf06070 */
[----:B------:R-:W-:Y:S05]  /*00a0*/  @P0 EXIT ;  /* 0x000000000000094d */ /* 0x000fea0003800000 */
[----:B------:R-:W0:Y:S01]  /*00b0*/  I2F.U32.RP R0, UR7 ;  /* 0x0000000700007d06 */ /* 0x000e220008209000 */
[----:B------:R-:W1:Y:S01]  /*00c0*/  LDC.64 R2, c[0x0][0x3a0] ;  /* 0x0000e800ff027b82 */ /* 0x000e620000000a00 */
[----:B------:R-:W-:Y:S01]  /*00d0*/  IADD3 R13, PT, PT, RZ, -UR7, RZ ;  /* 0x80000007ff0d7c10 */ /* 0x000fe2000fffe0ff */
[----:B------:R-:W2:Y:S01]  /*00e0*/  LDCU UR6, c[0x0][0x370] ;  /* 0x00006e00ff0677ac */ /* 0x000ea20008000800 */
[----:B------:R-:W-:Y:S02]  /*00f0*/  ISETP.NE.U32.AND P0, PT, RZ, UR7, PT ;  /* 0x00000007ff007c0c */ /* 0x000fe4000bf05070 */
[----:B------:R-:W-:Y:S01]  /*0100*/  ISETP.NE.U32.AND P1, PT, RZ, UR11, PT ;  /* 0x0000000bff007c0c */ /* 0x000fe2000bf25070 */
[----:B------:R-:W3:Y:S01]  /*0110*/  LDCU.64 UR8, c[0x0][0x358] ;  /* 0x00006b00ff0877ac */ /* 0x000ee20008000a00 */
[----:B------:R-:W4:Y:S01]  /*0120*/  I2F.U32.RP R6, UR11 ;  /* 0x0000000b00067d06 */ /* 0x000f220008209000 */
[----:B------:R-:W1:Y:S07]  /*0130*/  LDC.64 R4, c[0x0][0x380] ;  /* 0x0000e000ff047b82 */ /* 0x000e6e0000000a00 */
[----:B0-----:R-:W0:Y:S01]  /*0140*/  MUFU.RCP R0, R0 ;  /* 0x0000000000007308 */ /* 0x001e220000001000 */
[----:B--2---:R-:W-:-:S07]  /*0150*/  UIMAD UR5, UR5, UR6, URZ ;  /* 0x00000006050572a4 */ /* 0x004fce000f8e02ff */
[----:B----4-:R-:W2:Y:S01]  /*0160*/  MUFU.RCP R6, R6 ;  /* 0x0000000600067308 */ /* 0x010ea20000001000 */
[----:B0-----:R-:W-:-:S07]  /*0170*/  VIADD R10, R0, 0xffffffe ;  /* 0x0ffffffe000a7836 */ /* 0x001fce0000000000 */
[----:B------:R0:W4:Y:S01]  /*0180*/  F2I.FTZ.U32.TRUNC.NTZ R11, R10 ;  /* 0x0000000a000b7305 */ /* 0x000122000021f000 */
[----:B--2---:R-:W-:Y:S02]  /*0190*/  IADD3 R8, PT, PT, R6, 0xffffffe, RZ ;  /* 0x0ffffffe06087810 */ /* 0x004fe40007ffe0ff */
[----:B------:R-:W2:Y:S05]  /*01a0*/  LDC.64 R6, c[0x0][0x388] ;  /* 0x0000e200ff067b82 */ /* 0x000eaa0000000a00 */
[----:B------:R-:W5:Y:S01]  /*01b0*/  F2I.FTZ.U32.TRUNC.NTZ R9, R8 ;  /* 0x0000000800097305 */ /* 0x000f62000021f000 */
[----:B0-----:R-:W-:Y:S02]  /*01c0*/  HFMA2 R10, -RZ, RZ, 0, 0 ;  /* 0x00000000ff0a7431 */ /* 0x001fe400000001ff */
[----:B----4-:R-:W-:-:S04]  /*01d0*/  IMAD R13, R13, R11, RZ ;  /* 0x0000000b0d0d7224 */ /* 0x010fc800078e02ff */
[----:B------:R-:W-:Y:S01]  /*01e0*/  IMAD.HI.U32 R0, R11, R13, R10 ;  /* 0x0000000d0b007227 */ /* 0x000fe200078e000a */
[----:B------:R-:W-:-:S03]  /*01f0*/  LOP3.LUT R10, RZ, UR7, RZ, 0x33, !PT ;  /* 0x00000007ff0a7c12 */ /* 0x000fc6000f8e33ff */
[----:B-----5:R-:W-:-:S04]  /*0200*/  IMAD.MOV R8, RZ, RZ, -R9 ;  /* 0x000000ffff087224 */ /* 0x020fc800078e0a09 */
[----:B------:R-:W-:Y:S02]  /*0210*/  IMAD R11, R8, UR11, RZ ;  /* 0x0000000b080b7c24 */ /* 0x000fe4000f8e02ff */
[----:B------:R-:W-:-:S04]  /*0220*/  IMAD.MOV.U32 R8, RZ, RZ, RZ ;  /* 0x000000ffff087224 */ /* 0x000fc800078e00ff */
[----:B------:R-:W-:Y:S01]  /*0230*/  IMAD.HI.U32 R8, R9, R11, R8 ;  /* 0x0000000b09087227 */ /* 0x000fe200078e0008 */
[----:B------:R-:W-:Y:S02]  /*0240*/  MOV R11, R12 ;  /* 0x0000000c000b7202 */ /* 0x000fe40000000f00 */
[----:B-1-3--:R-:W-:-:S07]  /*0250*/  LOP3.LUT R9, RZ, UR11, RZ, 0x33, !PT ;  /* 0x0000000bff097c12 */ /* 0x00afce000f8e33ff */
.L_x_0:
[----:B------:R-:W-:-:S04]  /*0260*/  IMAD.HI.U32 R13, R0, R11, RZ ;  /* 0x0000000b000d7227 */ /* 0x000fc800078e00ff */
[----:B------:R-:W-:-:S04]  /*0270*/  IMAD.MOV R12, RZ, RZ, -R13 ;  /* 0x000000ffff0c7224 */ /* 0x000fc800078e0a0d */
[----:B------:R-:W-:-:S05]  /*0280*/  IMAD R12, R12, UR7, R11 ;  /* 0x000000070c0c7c24 */ /* 0x000fca000f8e020b */
[----:B------:R-:W-:-:S13]  /*0290*/  ISETP.GE.U32.AND P2, PT, R12, UR7, PT ;  /* 0x000000070c007c0c */ /* 0x000fda000bf46070 */
[----:B------:R-:W-:Y:S01]  /*02a0*/  @P2 IADD3 R12, PT, PT, R12, -UR7, RZ ;  /* 0x800000070c0c2c10 */ /* 0x000fe2000fffe0ff */
[----:B------:R-:W-:-:S03]  /*02b0*/  @P2 VIADD R13, R13, 0x1 ;  /* 0x000000010d0d2836 */ /* 0x000fc60000000000 */
[----:B------:R-:W-:-:S13]  /*02c0*/  ISETP.GE.U32.AND P3, PT, R12, UR7, PT ;  /* 0x000000070c007c0c */ /* 0x000fda000bf66070 */
[----:B------:R-:W-:-:S04]  /*02d0*/  @P3 IADD3 R13, PT, PT, R13, 0x1, RZ ;  /* 0x000000010d0d3810 */ /* 0x000fc80007ffe0ff */
[----:B------:R-:W-:-:S04]  /*02e0*/  SEL R13, R10, R13, !P0 ;  /* 0x0000000d0a0d7207 */ /* 0x000fc80004000000 */
[----:B------:R-:W-:-:S05]  /*02f0*/  IADD3 R12, PT, PT, -R13, RZ, RZ ;  /* 0x000000ff0d0c7210 */ /* 0x000fca0007ffe1ff */
[----:B------:R-:W-:-:S04]  /*0300*/  IMAD R15, R12, UR7, R11 ;  /* 0x000000070c0f7c24 */ /* 0x000fc8000f8e020b */
[----:B------:R-:W-:-:S04]  /*0310*/  IMAD.HI.U32 R12, R8, R15, RZ ;  /* 0x0000000f080c7227 */ /* 0x000fc800078e00ff */
[----:B------:R-:W-:-:S04]  /*0320*/  IMAD.MOV R14, RZ, RZ, -R12 ;  /* 0x000000ffff0e7224 */ /* 0x000fc800078e0a0c */
[----:B------:R-:W-:-:S05]  /*0330*/  IMAD R14, R14, UR11, R15 ;  /* 0x0000000b0e0e7c24 */ /* 0x000fca000f8e020f */
[----:B------:R-:W-:-:S13]  /*0340*/  ISETP.GE.U32.AND P2, PT, R14, UR11, PT ;  /* 0x0000000b0e007c0c */ /* 0x000fda000bf46070 */
[----:B------:R-:W-:Y:S02]  /*0350*/  @P2 IADD3 R14, PT, PT, R14, -UR11, RZ ;  /* 0x8000000b0e0e2c10 */ /* 0x000fe4000fffe0ff */
[----:B------:R-:W-:Y:S02]  /*0360*/  @P2 IADD3 R12, PT, PT, R12, 0x1, RZ ;  /* 0x000000010c0c2810 */ /* 0x000fe40007ffe0ff */
[----:B------:R-:W-:-:S13]  /*0370*/  ISETP.GE.U32.AND P3, PT, R14, UR11, PT ;  /* 0x0000000b0e007c0c */ /* 0x000fda000bf66070 */
[----:B------:R-:W-:-:S05]  /*0380*/  @P3 VIADD R12, R12, 0x1 ;  /* 0x000000010c0c3836 */ /* 0x000fca0000000000 */
[----:B------:R-:W-:-:S04]  /*0390*/  SEL R12, R9, R12, !P1 ;  /* 0x0000000c090c7207 */ /* 0x000fc80004800000 */
[----:B------:R-:W-:-:S05]  /*03a0*/  IADD3 R14, PT, PT, -R12, RZ, RZ ;  /* 0x000000ff0c0e7210 */ /* 0x000fca0007ffe1ff */
[----:B------:R-:W-:Y:S02]  /*03b0*/  IMAD R14, R14, UR11, R15 ;  /* 0x0000000b0e0e7c24 */ /* 0x000fe4000f8e020f */
[C---:B------:R-:W-:Y:S02]  /*03c0*/  IMAD R15, R13.reuse, UR10, R12 ;  /* 0x0000000a0d0f7c24 */ /* 0x040fe4000f8e020c */
[----:B0-----:R-:W-:Y:S02]  /*03d0*/  IMAD R17, R13, UR11, R14 ;  /* 0x0000000b0d117c24 */ /* 0x001fe4000f8e020e */
[----:B------:R-:W-:-:S04]  /*03e0*/  IMAD.WIDE.U32 R12, R15, 0x8, R4 ;  /* 0x000000080f0c7825 */ /* 0x000fc800078e0004 */
[----:B--2---:R-:W-:Y:S02]  /*03f0*/  IMAD.WIDE.U32 R14, R17, 0x8, R6 ;  /* 0x00000008110e7825 */ /* 0x004fe400078e0006 */
[----:B------:R-:W2:Y:S04]  /*0400*/  LDG.E.64 R12, desc[UR8][R12.64] ;  /* 0x000000080c0c7981 */ /* 0x000ea8000c1e1b00 */
[----:B------:R-:W2:Y:S01]  /*0410*/  LDG.E.64 R14, desc[UR8][R14.64] ;  /* 0x000000080e0e7981 */ /* 0x000ea2000c1e1b00 */
[C---:B------:R-:W-:Y:S01]  /*0420*/  IMAD.WIDE.U32 R18, R11.reuse, 0x8, R2 ;  /* 0x000000080b127825 */ /* 0x040fe200078e0002 */
[----:B------:R-:W-:-:S04]  /*0430*/  IADD3 R11, PT, PT, R11, UR5, RZ ;  /* 0x000000050b0b7c10 */ /* 0x000fc8000fffe0ff */
[----:B------:R-:W-:Y:S01]  /*0440*/  ISETP.GE.U32.AND P2, PT, R11, UR4, PT ;  /* 0x000000040b007c0c */ /* 0x000fe2000bf46070 */
[----:B--2---:R-:W-:-:S07]  /*0450*/  DMUL R16, R12, R14 ;  /* 0x0000000e0c107228 */ /* 0x004fce0000000000 */
[----:B------:R0:W-:Y:S05]  /*0460*/  STG.E.64 desc[UR8][R18.64], R16 ;  /* 0x0000001012007986 */ /* 0x0001ea000c101b08 */
[----:B------:R-:W-:Y:S05]  /*0470*/  @!P2 BRA `(.L_x_0) ;  /* 0xfffffffc0078a947 */ /* 0x000fea000383ffff */
[----:B------:R-:W-:Y:S05]  /*0480*/  EXIT ;  /* 0x000000000000794d */ /* 0x000fea0003800000 */
.L_x_1:
[----:B------:R-:W-:-:S00]  /*0490*/  BRA `(.L_x_1) ;  /* 0xfffffffc00fc7947 */ /* 0x000fc0000383ffff */
[----:B------:R-:W-:-:S00]  /*04a0*/  NOP ;  /* 0x0000000000007918 */ /* 0x000fc00000000000 */
        /* <DEDUP_REMOVED lines=13> */
.L_x_2:


//--------------------- .nv.shared.reserved.0     --------------------------
	.section	.nv.shared.reserved.0,"aw",@nobits
	.weak		__nv_reservedSMEM_offset_0_alias
	.size		__nv_reservedSMEM_offset_0_alias, 0, 64
	.other		__nv_reservedSMEM_offset_0_alias,@"STO_CUDA_RESERVED_SHARED STV_DEFAULT"
__nv_reservedSMEM_offset_0_alias:
	.zero		0
	.zero		64


//--------------------- .nv.constant0._ZN4cals6mttkrp22khatri_rao_cuda_kernelEPKdS2_jjjPd --------------------------
	.section	.nv.constant0._ZN4cals6mttkrp22khatri_rao_cuda_kernelEPKdS2_jjjPd,"a",@progbits
	.sectionflags	@""
	.align	4
.nv.constant0._ZN4cals6mttkrp22khatri_rao_cuda_kernelEPKdS2_jjjPd:
	.zero		936


//--------------------- SYMBOLS --------------------------

	.type		.nv.reservedSmem.offset0,@object
	.size		.nv.reservedSmem.offset0,0x4
